	.headerflags	@"EF_CUDA_TEXMODE_UNIFIED EF_CUDA_64BIT_ADDRESS EF_CUDA_ACCELERATORS EF_CUDA_SM90 EF_CUDA_VIRTUAL_SM(EF_CUDA_SM90)"
	.elftype	@"ET_EXEC"


//--------------------- .nv.info                  --------------------------
	.section	.nv.info,"",@"SHT_CUDA_INFO"
	.align	4


	//----- nvinfo : EIATTR_REGCOUNT
	.align		4
        /*0000*/ 	.byte	0x04, 0x2f
        /*0002*/ 	.short	(.L_1 - .L_0)
	.align		4
.L_0:
        /*0004*/ 	.word	index@(triton_per_fused_add_max_mean_0)
        /*0008*/ 	.word	0x0000001f


	//----- nvinfo : EIATTR_MIN_STACK_SIZE
	.align		4
.L_1:
        /*000c*/ 	.byte	0x04, 0x12
        /*000e*/ 	.short	(.L_3 - .L_2)
	.align		4
.L_2:
        /*0010*/ 	.word	index@(triton_per_fused_add_max_mean_0)
        /*0014*/ 	.word	0x00000000


	//----- nvinfo : EIATTR_FRAME_SIZE
	.align		4
.L_3:
        /*0018*/ 	.byte	0x04, 0x11
        /*001a*/ 	.short	(.L_5 - .L_4)
	.align		4
.L_4:
        /*001c*/ 	.word	index@(triton_per_fused_add_max_mean_0)
        /*0020*/ 	.word	0x00000000


	//----- nvinfo : EIATTR_MIN_STACK_SIZE
	.align		4
.L_5:
        /*0024*/ 	.byte	0x04, 0x12
        /*0026*/ 	.short	(.L_7 - .L_6)
	.align		4
.L_6:
        /*0028*/ 	.word	index@(triton_per_fused_add_max_mean_0)
        /*002c*/ 	.word	0x00000000
.L_7:


//--------------------- .nv.info.triton_per_fused_add_max_mean_0 --------------------------
	.section	.nv.info.triton_per_fused_add_max_mean_0,"",@"SHT_CUDA_INFO"
	.sectionflags	@""
	.align	4


	//----- nvinfo : EIATTR_CUDA_API_VERSION
	.align		4
        /*0000*/ 	.byte	0x04, 0x37
        /*0002*/ 	.short	(.L_9 - .L_8)
.L_8:
        /*0004*/ 	.word	0x0000007c


	//----- nvinfo : EIATTR_KPARAM_INFO
	.align		4
.L_9:
        /*0008*/ 	.byte	0x04, 0x17
        /*000a*/ 	.short	(.L_11 - .L_10)
.L_10:
        /*000c*/ 	.word	0x00000000
        /*0010*/ 	.short	0x0003
        /*0012*/ 	.short	0x0014
        /*0014*/ 	.byte	0x00, 0xf0, 0x11, 0x00


	//----- nvinfo : EIATTR_KPARAM_INFO
	.align		4
.L_11:
        /*0018*/ 	.byte	0x04, 0x17
        /*001a*/ 	.short	(.L_13 - .L_12)
.L_12:
        /*001c*/ 	.word	0x00000000
        /*0020*/ 	.short	0x0002
        /*0022*/ 	.short	0x0010
        /*0024*/ 	.byte	0x00, 0xf0, 0x11, 0x00


	//----- nvinfo : EIATTR_KPARAM_INFO
	.align		4
.L_13:
        /*0028*/ 	.byte	0x04, 0x17
        /*002a*/ 	.short	(.L_15 - .L_14)
.L_14:
        /*002c*/ 	.word	0x00000000
        /*0030*/ 	.short	0x0001
        /*0032*/ 	.short	0x0008
        /*0034*/ 	.byte	0x00, 0xf4, 0x21, 0x00


	//----- nvinfo : EIATTR_KPARAM_INFO
	.align		4
.L_15:
        /*0038*/ 	.byte	0x04, 0x17
        /*003a*/ 	.short	(.L_17 - .L_16)
.L_16:
        /*003c*/ 	.word	0x00000000
        /*0040*/ 	.short	0x0000
        /*0042*/ 	.short	0x0000
        /*0044*/ 	.byte	0x00, 0xf4, 0x21, 0x00


	//----- nvinfo : EIATTR_SPARSE_MMA_MASK
	.align		4
.L_17:
        /*0048*/ 	.byte	0x03, 0x50
        /*004a*/ 	.short	0x0000


	//----- nvinfo : EIATTR_MAXREG_COUNT
	.align		4
        /*004c*/ 	.byte	0x03, 0x1b
        /*004e*/ 	.short	0x00ff


	//----- nvinfo : EIATTR_COOP_GROUP_MASK_REGIDS
	.align		4
        /*0050*/ 	.byte	0x04, 0x29
        /*0052*/ 	.short	(.L_19 - .L_18)


	//   ....[0]....
.L_18:
        /*0054*/ 	.word	0xffffffff


	//   ....[1]....
        /*0058*/ 	.word	0xffffffff


	//   ....[2]....
        /*005c*/ 	.word	0xffffffff


	//----- nvinfo : EIATTR_COOP_GROUP_INSTR_OFFSETS
	.align		4
.L_19:
        /*0060*/ 	.byte	0x04, 0x28
        /*0062*/ 	.short	(.L_21 - .L_20)


	//   ....[0]....
.L_20:
        /*0064*/ 	.word	0x00000370


	//   ....[1]....
        /*0068*/ 	.word	0x000003a0


	//   ....[2]....
        /*006c*/ 	.word	0x00000420


	//----- nvinfo : EIATTR_EXIT_INSTR_OFFSETS
	.align		4
.L_21:
        /*0070*/ 	.byte	0x04, 0x1c
        /*0072*/ 	.short	(.L_23 - .L_22)


	//   ....[0]....
.L_22:
        /*0074*/ 	.word	0x00000740


	//   ....[1]....
        /*0078*/ 	.word	0x00000760


	//----- nvinfo : EIATTR_REQNTID
	.align		4
.L_23:
        /*007c*/ 	.byte	0x04, 0x10
        /*007e*/ 	.short	(.L_25 - .L_24)
.L_24:
        /*0080*/ 	.word	0x00000040
        /*0084*/ 	.word	0x00000001
        /*0088*/ 	.word	0x00000001


	//----- nvinfo : EIATTR_CBANK_PARAM_SIZE
	.align		4
.L_25:
        /*008c*/ 	.byte	0x03, 0x19
        /*008e*/ 	.short	0x0018


	//----- nvinfo : EIATTR_PARAM_CBANK
	.align		4
        /*0090*/ 	.byte	0x04, 0x0a
        /*0092*/ 	.short	(.L_27 - .L_26)
	.align		4
.L_26:
        /*0094*/ 	.word	index@(.nv.constant0.triton_per_fused_add_max_mean_0)
        /*0098*/ 	.short	0x0210
        /*009a*/ 	.short	0x0018


	//----- nvinfo : EIATTR_SW_WAR
	.align		4
.L_27:
        /*009c*/ 	.byte	0x04, 0x36
        /*009e*/ 	.short	(.L_29 - .L_28)
.L_28:
        /*00a0*/ 	.word	0x00000008
.L_29:


//--------------------- .nv.callgraph             --------------------------
	.section	.nv.callgraph,"",@"SHT_CUDA_CALLGRAPH"
	.align	4
	.sectionentsize	8
	.align		4
        /*0000*/ 	.word	0x00000000
	.align		4
        /*0004*/ 	.word	0xffffffff
	.align		4
        /*0008*/ 	.word	0x00000000
	.align		4
        /*000c*/ 	.word	0xfffffffe
	.align		4
        /*0010*/ 	.word	0x00000000
	.align		4
        /*0014*/ 	.word	0xfffffffd
	.align		4
        /*0018*/ 	.word	0x00000000
	.align		4
        /*001c*/ 	.word	0xfffffffc


//--------------------- .text.triton_per_fused_add_max_mean_0 --------------------------
	.section	.text.triton_per_fused_add_max_mean_0,"ax",@progbits
	.sectionflags	@"SHF_BARRIERS=1"
	.align	128
        .global         triton_per_fused_add_max_mean_0
        .type           triton_per_fused_add_max_mean_0,@function
        .size           triton_per_fused_add_max_mean_0,(.L_x_1 - triton_per_fused_add_max_mean_0)
        .other          triton_per_fused_add_max_mean_0,@"STO_CUDA_ENTRY STV_DEFAULT"
triton_per_fused_add_max_mean_0:
.text.triton_per_fused_add_max_mean_0:
[----:B------:R-:W0:Y:S02]  /*0000*/  LDC R1, c[0x0][0x28] ;  /* 0x00000a00ff017b82 */ /* 0x000e240000000800 */
[----:B------:R-:W1:Y:S01]  /*0010*/  S2R R0, SR_TID.X ;  /* 0x0000000000007919 */ /* 0x000e620000002100 */
[----:B------:R-:W2:Y:S01]  /*0020*/  LDC.64 R2, c[0x0][0x218] ;  /* 0x00008600ff027b82 */ /* 0x000ea20000000a00 */
[----:B------:R-:W-:Y:S01]  /*0030*/  ULDC.64 UR6, c[0x0][0x208] ;  /* 0x0000820000067ab9 */ /* 0x000fe20000000a00 */
[----:B------:R-:W3:Y:S01]  /*0040*/  S2R R7, SR_CTAID.X ;  /* 0x0000000000077919 */ /* 0x000ee20000002500 */
[----:B-1----:R-:W-:Y:S01]  /*0050*/  SHF.R.U32.HI R6, RZ, 0x3, R0 ;  /* 0x00000003ff067819 */ /* 0x002fe20000011600 */
[----:B------:R-:W-:Y:S02]  /*0060*/  IMAD.SHL.U32 R5, R0, 0x2, RZ ;  /* 0x0000000200057824 */ /* 0x000fe400078e00ff */
[----:B---3--:R-:W-:Y:S01]  /*0070*/  IMAD.SHL.U32 R7, R7, 0x8, RZ ;  /* 0x0000000807077824 */ /* 0x008fe200078e00ff */
[----:B------:R-:W-:Y:S02]  /*0080*/  SGXT.U32 R6, R6, 0x3 ;  /* 0x000000030606781a */ /* 0x000fe40000000000 */
[----:B------:R-:W-:-:S02]  /*0090*/  LOP3.LUT R5, R5, 0xe, RZ, 0xc0, !PT ;  /* 0x0000000e05057812 */ /* 0x000fc400078ec0ff */
[----:B------:R-:W-:-:S04]  /*00a0*/  LOP3.LUT R4, R7, R6, RZ, 0xfc, !PT ;  /* 0x0000000607047212 */ /* 0x000fc800078efcff */
[C---:B------:R-:W-:Y:S01]  /*00b0*/  ISETP.GE.AND P0, PT, R4.reuse, 0x10, PT ;  /* 0x000000100400780c */ /* 0x040fe20003f06270 */
[----:B------:R-:W-:Y:S01]  /*00c0*/  IMAD R11, R4, 0x10, R5 ;  /* 0x00000010040b7824 */ /* 0x000fe200078e0205 */
[----:B------:R-:W-:-:S03]  /*00d0*/  CS2R R4, SRZ ;  /* 0x0000000000047805 */ /* 0x000fc6000001ff00 */
[----:B--2---:R-:W-:-:S08]  /*00e0*/  IMAD.WIDE R10, R11, 0x4, R2 ;  /* 0x000000040b0a7825 */ /* 0x004fd000078e0202 */
[----:B------:R1:W2:Y:S01]  /*00f0*/  @!P0 LDG.E.64 R4, desc[UR6][R10.64] ;  /* 0x000000060a048981 */ /* 0x0002a2000c1e1b00 */
[----:B------:R-:W-:-:S04]  /*0100*/  LOP3.LUT R7, R7, 0x7, R0, 0xf8, !PT ;  /* 0x0000000707077812 */ /* 0x000fc800078ef800 */
[C---:B------:R-:W-:Y:S01]  /*0110*/  ISETP.GE.AND P1, PT, R7.reuse, 0x10, PT ;  /* 0x000000100700780c */ /* 0x040fe20003f26270 */
[----:B------:R-:W-:-:S04]  /*0120*/  IMAD.SHL.U32 R9, R7, 0x10, RZ ;  /* 0x0000001007097824 */ /* 0x000fc800078e00ff */
[----:B------:R-:W-:Y:S01]  /*0130*/  IMAD.WIDE R2, R9, 0x4, R2 ;  /* 0x0000000409027825 */ /* 0x000fe200078e0202 */
[----:B------:R-:W-:Y:S02]  /*0140*/  CS2R R8, SRZ ;  /* 0x0000000000087805 */ /* 0x000fe4000001ff00 */
[----:B------:R-:W-:Y:S02]  /*0150*/  CS2R R12, SRZ ;  /* 0x00000000000c7805 */ /* 0x000fe4000001ff00 */
[----:B------:R-:W-:-:S03]  /*0160*/  CS2R R18, SRZ ;  /* 0x0000000000127805 */ /* 0x000fc6000001ff00 */
[----:B------:R-:W3:Y:S01]  /*0170*/  @!P1 LDG.E.EL R8, desc[UR6][R2.64] ;  /* 0x0000000602089981 */ /* 0x000ee2000c2e1900 */
[----:B------:R-:W-:-:S03]  /*0180*/  CS2R R16, SRZ ;  /* 0x0000000000107805 */ /* 0x000fc6000001ff00 */
[----:B------:R-:W4:Y:S01]  /*0190*/  @!P1 LDG.E.EL R13, desc[UR6][R2.64+0x10] ;  /* 0x00001006020d9981 */ /* 0x000f22000c2e1900 */
[----:B------:R-:W-:-:S03]  /*01a0*/  IMAD.MOV.U32 R26, RZ, RZ, RZ ;  /* 0x000000ffff1a7224 */ /* 0x000fc600078e00ff */
[----:B------:R-:W5:Y:S01]  /*01b0*/  @!P1 LDG.E.EL R19, desc[UR6][R2.64+0x4] ;  /* 0x0000040602139981 */ /* 0x000f62000c2e1900 */
[----:B------:R-:W-:-:S03]  /*01c0*/  IMAD.MOV.U32 R24, RZ, RZ, RZ ;  /* 0x000000ffff187224 */ /* 0x000fc600078e00ff */
[----:B------:R-:W4:Y:S04]  /*01d0*/  @!P1 LDG.E.EL R17, desc[UR6][R2.64+0x8] ;  /* 0x0000080602119981 */ /* 0x000f28000c2e1900 */
[----:B------:R-:W4:Y:S01]  /*01e0*/  @!P1 LDG.E.EL R26, desc[UR6][R2.64+0x14] ;  /* 0x00001406021a9981 */ /* 0x000f22000c2e1900 */
[----:B------:R-:W-:-:S03]  /*01f0*/  CS2R R14, SRZ ;  /* 0x00000000000e7805 */ /* 0x000fc6000001ff00 */
[----:B------:R-:W4:Y:S01]  /*0200*/  @!P1 LDG.E.EL R24, desc[UR6][R2.64+0x18] ;  /* 0x0000180602189981 */ /* 0x000f22000c2e1900 */
[----:B------:R-:W-:-:S03]  /*0210*/  IMAD.MOV.U32 R22, RZ, RZ, RZ ;  /* 0x000000ffff167224 */ /* 0x000fc600078e00ff */
[----:B------:R-:W4:Y:S01]  /*0220*/  @!P1 LDG.E.EL R9, desc[UR6][R2.64+0x20] ;  /* 0x0000200602099981 */ /* 0x000f22000c2e1900 */
[----:B------:R-:W-:-:S03]  /*0230*/  IMAD.MOV.U32 R20, RZ, RZ, RZ ;  /* 0x000000ffff147224 */ /* 0x000fc600078e00ff */
[----:B------:R-:W4:Y:S04]  /*0240*/  @!P1 LDG.E.EL R15, desc[UR6][R2.64+0xc] ;  /* 0x00000c06020f9981 */ /* 0x000f28000c2e1900 */
[----:B------:R-:W5:Y:S01]  /*0250*/  @!P1 LDG.E.EL R22, desc[UR6][R2.64+0x24] ;  /* 0x0000240602169981 */ /* 0x000f62000c2e1900 */
[----:B-1----:R-:W-:-:S03]  /*0260*/  CS2R R10, SRZ ;  /* 0x00000000000a7805 */ /* 0x002fc6000001ff00 */
[----:B------:R-:W5:Y:S04]  /*0270*/  @!P1 LDG.E.EL R20, desc[UR6][R2.64+0x1c] ;  /* 0x00001c0602149981 */ /* 0x000f68000c2e1900 */
[----:B------:R-:W5:Y:S04]  /*0280*/  @!P1 LDG.E.EL R18, desc[UR6][R2.64+0x28] ;  /* 0x0000280602129981 */ /* 0x000f68000c2e1900 */
[----:B------:R-:W5:Y:S04]  /*0290*/  @!P1 LDG.E.EL R11, desc[UR6][R2.64+0x30] ;  /* 0x00003006020b9981 */ /* 0x000f68000c2e1900 */
[----:B------:R-:W5:Y:S04]  /*02a0*/  @!P1 LDG.E.EL R16, desc[UR6][R2.64+0x34] ;  /* 0x0000340602109981 */ /* 0x000f68000c2e1900 */
[----:B------:R-:W5:Y:S04]  /*02b0*/  @!P1 LDG.E.EL R12, desc[UR6][R2.64+0x2c] ;  /* 0x00002c06020c9981 */ /* 0x000f68000c2e1900 */
[----:B------:R-:W5:Y:S04]  /*02c0*/  @!P1 LDG.E.EL R14, desc[UR6][R2.64+0x38] ;  /* 0x00003806020e9981 */ /* 0x000f68000c2e1900 */
[----:B------:R1:W5:Y:S01]  /*02d0*/  @!P1 LDG.E.EL R10, desc[UR6][R2.64+0x3c] ;  /* 0x00003c06020a9981 */ /* 0x000362000c2e1900 */
[----:B------:R-:W1:Y:S01]  /*02e0*/  S2UR UR5, SR_CgaCtaId ;  /* 0x00000000000579c3 */ /* 0x000e620000008800 */
[----:B------:R-:W-:-:S02]  /*02f0*/  UMOV UR4, 0x400 ;  /* 0x0000040000047882 */ /* 0x000fc40000000000 */
[----:B-1----:R-:W-:-:S06]  /*0300*/  UPRMT UR4, UR5, 0x654, UR4 ;  /* 0x0000065405047896 */ /* 0x002fcc0008000004 */
[----:B------:R-:W-:Y:S02]  /*0310*/  LEA R6, R6, UR4, 0x2 ;  /* 0x0000000406067c11 */ /* 0x000fe4000f8e10ff */
[----:B------:R-:W-:Y:S02]  /*0320*/  LOP3.LUT R2, R0, 0x7, RZ, 0xc0, !PT ;  /* 0x0000000700027812 */ /* 0x000fe400078ec0ff */
[----:B--2---:R-:W-:Y:S02]  /*0330*/  SEL R4, R4, RZ, !P0 ;  /* 0x000000ff04047207 */ /* 0x004fe40004000000 */
[----:B------:R-:W-:-:S05]  /*0340*/  SEL R5, R5, RZ, !P0 ;  /* 0x000000ff05057207 */ /* 0x000fca0004000000 */
[----:B------:R-:W-:-:S05]  /*0350*/  FADD R4, R4, R5 ;  /* 0x0000000504047221 */ /* 0x000fca0000000000 */
[----:B------:R-:W-:-:S05]  /*0360*/  FSEL R4, R4, RZ, !P0 ;  /* 0x000000ff04047208 */ /* 0x000fca0004000000 */
[----:B------:R-:W1:Y:S01]  /*0370*/  SHFL.BFLY PT, R5, R4, 0x4, 0x1f ;  /* 0x0c801f0004057f89 */ /* 0x000e6200000e0000 */
[----:B---3--:R-:W-:Y:S01]  /*0380*/  FSETP.NAN.AND P1, PT, R8, R8, PT ;  /* 0x000000080800720b */ /* 0x008fe20003f28000 */
[----:B-1----:R-:W-:-:S05]  /*0390*/  FADD R5, R4, R5 ;  /* 0x0000000504057221 */ /* 0x002fca0000000000 */
[----:B------:R-:W1:Y:S01]  /*03a0*/  SHFL.BFLY PT, R28, R5, 0x2, 0x1f ;  /* 0x0c401f00051c7f89 */ /* 0x000e6200000e0000 */
[----:B----4-:R-:W-:Y:S02]  /*03b0*/  FSETP.NAN.AND P2, PT, R13, R13, PT ;  /* 0x0000000d0d00720b */ /* 0x010fe40003f48000 */
[----:B-----5:R-:W-:-:S04]  /*03c0*/  FSETP.GT.AND P0, PT, R8, R19, PT ;  /* 0x000000130800720b */ /* 0x020fc80003f04000 */
[----:B------:R-:W-:Y:S02]  /*03d0*/  @!P1 FSEL R8, R8, R19, P0 ;  /* 0x0000001308089208 */ /* 0x000fe40000000000 */
[----:B------:R-:W-:Y:S02]  /*03e0*/  FSETP.GT.AND P1, PT, R13, R26, PT ;  /* 0x0000001a0d00720b */ /* 0x000fe40003f24000 */
[----:B------:R-:W-:-:S03]  /*03f0*/  FSETP.GT.AND P0, PT, R8, R17, PT ;  /* 0x000000110800720b */ /* 0x000fc60003f04000 */
[----:B------:R-:W-:Y:S01]  /*0400*/  @!P2 FSEL R13, R13, R26, P1 ;  /* 0x0000001a0d0da208 */ /* 0x000fe20000800000 */
[----:B-1----:R-:W-:-:S05]  /*0410*/  FADD R28, R5, R28 ;  /* 0x0000001c051c7221 */ /* 0x002fca0000000000 */
[----:B------:R-:W1:Y:S01]  /*0420*/  SHFL.BFLY PT, R3, R28, 0x1, 0x1f ;  /* 0x0c201f001c037f89 */ /* 0x000e6200000e0000 */
[----:B------:R-:W-:Y:S02]  /*0430*/  FSETP.GT.AND P1, PT, R13, R24, PT ;  /* 0x000000180d00720b */ /* 0x000fe40003f24000 */
[----:B------:R-:W-:Y:S02]  /*0440*/  FSETP.NAN.AND P2, PT, R9, R9, PT ;  /* 0x000000090900720b */ /* 0x000fe40003f48000 */
[----:B------:R-:W-:-:S04]  /*0450*/  FSETP.NAN.AND P3, PT, R8, R8, PT ;  /* 0x000000080800720b */ /* 0x000fc80003f68000 */
[----:B------:R-:W-:Y:S02]  /*0460*/  @!P0 FSEL R8, R8, R17, P3 ;  /* 0x0000001108088208 */ /* 0x000fe40001800000 */
[----:B------:R-:W-:Y:S02]  /*0470*/  FSETP.NAN.AND P3, PT, R13, R13, PT ;  /* 0x0000000d0d00720b */ /* 0x000fe40003f68000 */
[----:B------:R-:W-:Y:S02]  /*0480*/  FSETP.GT.AND P0, PT, R8, R15, PT ;  /* 0x0000000f0800720b */ /* 0x000fe40003f04000 */
[----:B------:R-:W-:Y:S02]  /*0490*/  FSETP.GT.AND P4, PT, R9, R22, PT ;  /* 0x000000160900720b */ /* 0x000fe40003f84000 */
[----:B------:R-:W-:Y:S02]  /*04a0*/  @!P1 FSEL R13, R13, R24, P3 ;  /* 0x000000180d0d9208 */ /* 0x000fe40001800000 */
[----:B------:R-:W-:-:S02]  /*04b0*/  @!P2 FSEL R9, R9, R22, P4 ;  /* 0x000000160909a208 */ /* 0x000fc40002000000 */
[----:B------:R-:W-:Y:S02]  /*04c0*/  FSETP.GT.AND P1, PT, R13, R20, PT ;  /* 0x000000140d00720b */ /* 0x000fe40003f24000 */
[----:B------:R-:W-:Y:S02]  /*04d0*/  FSETP.GT.AND P2, PT, R9, R18, PT ;  /* 0x000000120900720b */ /* 0x000fe40003f44000 */
[----:B------:R-:W-:Y:S01]  /*04e0*/  FSETP.NAN.AND P3, PT, R8, R8, PT ;  /* 0x000000080800720b */ /* 0x000fe20003f68000 */
[----:B-1----:R-:W-:-:S03]  /*04f0*/  FADD R3, R28, R3 ;  /* 0x000000031c037221 */ /* 0x002fc60000000000 */
[----:B------:R-:W-:Y:S02]  /*0500*/  @!P0 FSEL R8, R8, R15, P3 ;  /* 0x0000000f08088208 */ /* 0x000fe40001800000 */
[----:B------:R-:W-:Y:S01]  /*0510*/  FSETP.NAN.AND P0, PT, R11, R11, PT ;  /* 0x0000000b0b00720b */ /* 0x000fe20003f08000 */
[----:B------:R1:W-:Y:S01]  /*0520*/  STS [R6], R3 ;  /* 0x0000000306007388 */ /* 0x0003e20000000800 */
[----:B------:R-:W-:Y:S01]  /*0530*/  BAR.SYNC.DEFER_BLOCKING 0x0 ;  /* 0x0000000000007b1d */ /* 0x000fe20000010000 */
[----:B------:R-:W-:Y:S02]  /*0540*/  FSETP.NAN.AND P3, PT, R13, R13, PT ;  /* 0x0000000d0d00720b */ /* 0x000fe40003f68000 */
[----:B------:R-:W-:Y:S02]  /*0550*/  FSETP.NAN.AND P4, PT, R9, R9, PT ;  /* 0x000000090900720b */ /* 0x000fe40003f88000 */
[----:B------:R-:W-:Y:S02]  /*0560*/  @!P1 FSEL R13, R13, R20, P3 ;  /* 0x000000140d0d9208 */ /* 0x000fe40001800000 */
[----:B------:R-:W-:-:S02]  /*0570*/  @!P2 FSEL R9, R9, R18, P4 ;  /* 0x000000120909a208 */ /* 0x000fc40002000000 */
[----:B------:R-:W-:Y:S02]  /*0580*/  FSETP.GT.AND P3, PT, R11, R16, PT ;  /* 0x000000100b00720b */ /* 0x000fe40003f64000 */
[----:B------:R-:W-:Y:S02]  /*0590*/  FSETP.GT.AND P1, PT, R8, R13, PT ;  /* 0x0000000d0800720b */ /* 0x000fe40003f24000 */
[----:B------:R-:W-:Y:S02]  /*05a0*/  FSETP.GT.AND P2, PT, R9, R12, PT ;  /* 0x0000000c0900720b */ /* 0x000fe40003f44000 */
[----:B------:R-:W-:-:S04]  /*05b0*/  @!P0 FSEL R11, R11, R16, P3 ;  /* 0x000000100b0b8208 */ /* 0x000fc80001800000 */
[----:B------:R-:W-:Y:S02]  /*05c0*/  FSETP.GT.AND P0, PT, R11, R14, PT ;  /* 0x0000000e0b00720b */ /* 0x000fe40003f04000 */
[----:B------:R-:W-:Y:S02]  /*05d0*/  FSETP.NAN.AND P4, PT, R8, R8, PT ;  /* 0x000000080800720b */ /* 0x000fe40003f88000 */
[C---:B------:R-:W-:Y:S02]  /*05e0*/  FSETP.NAN.AND P3, PT, R9.reuse, R9, PT ;  /* 0x000000090900720b */ /* 0x040fe40003f68000 */
[----:B------:R-:W-:Y:S02]  /*05f0*/  LEA R4, R2, UR4, 0x2 ;  /* 0x0000000402047c11 */ /* 0x000fe4000f8e10ff */
[----:B------:R-:W-:Y:S01]  /*0600*/  @!P1 FSEL R8, R8, R13, P4 ;  /* 0x0000000d08089208 */ /* 0x000fe20002000000 */
[----:B-1----:R-:W1:Y:S01]  /*0610*/  LDC.64 R2, c[0x0][0x210] ;  /* 0x00008400ff027b82 */ /* 0x002e620000000a00 */
[----:B------:R-:W-:Y:S01]  /*0620*/  @!P2 FSEL R9, R9, R12, P3 ;  /* 0x0000000c0909a208 */ /* 0x000fe20001800000 */
[----:B------:R-:W2:Y:S06]  /*0630*/  LDS R5, [R4] ;  /* 0x0000000004057984 */ /* 0x000eac0000000800 */
[----:B------:R-:W-:Y:S01]  /*0640*/  BAR.SYNC.DEFER_BLOCKING 0x0 ;  /* 0x0000000000007b1d */ /* 0x000fe20000010000 */
[----:B------:R-:W-:-:S02]  /*0650*/  FSETP.NAN.AND P1, PT, R11, R11, PT ;  /* 0x0000000b0b00720b */ /* 0x000fc40003f28000 */
[----:B------:R-:W-:Y:S02]  /*0660*/  FSETP.GT.AND P2, PT, R8, R9, PT ;  /* 0x000000090800720b */ /* 0x000fe40003f44000 */
[----:B------:R-:W-:-:S04]  /*0670*/  @!P0 FSEL R11, R11, R14, P1 ;  /* 0x0000000e0b0b8208 */ /* 0x000fc80000800000 */
[----:B------:R-:W-:Y:S02]  /*0680*/  FSETP.GT.AND P0, PT, R11, R10, PT ;  /* 0x0000000a0b00720b */ /* 0x000fe40003f04000 */
[----:B------:R-:W-:-:S05]  /*0690*/  FSETP.NAN.AND P1, PT, R8, R8, PT ;  /* 0x000000080800720b */ /* 0x000fca0003f28000 */
[----:B------:R-:W-:Y:S02]  /*06a0*/  @!P2 FSEL R8, R8, R9, P1 ;  /* 0x000000090808a208 */ /* 0x000fe40000800000 */
[C---:B------:R-:W-:Y:S02]  /*06b0*/  FSETP.NAN.AND P2, PT, R11.reuse, R11, PT ;  /* 0x0000000b0b00720b */ /* 0x040fe40003f48000 */
[----:B------:R-:W-:Y:S02]  /*06c0*/  FSETP.NAN.AND P1, PT, R8, R8, PT ;  /* 0x000000080800720b */ /* 0x000fe40003f28000 */
[----:B------:R-:W-:Y:S02]  /*06d0*/  @!P0 FSEL R11, R11, R10, P2 ;  /* 0x0000000a0b0b8208 */ /* 0x000fe40001000000 */
[----:B------:R-:W-:-:S04]  /*06e0*/  LOP3.LUT P0, RZ, R0, 0x38, RZ, 0xc0, !PT ;  /* 0x0000003800ff7812 */ /* 0x000fc8000780c0ff */
[----:B------:R-:W-:Y:S02]  /*06f0*/  ISETP.LT.AND P0, PT, R7, 0x10, !P0 ;  /* 0x000000100700780c */ /* 0x000fe40004701270 */
[----:B------:R-:W-:-:S04]  /*0700*/  FSETP.GT.AND P2, PT, R8, R11, PT ;  /* 0x0000000b0800720b */ /* 0x000fc80003f44000 */
[----:B------:R-:W-:Y:S01]  /*0710*/  @!P1 FSEL R8, R8, R11, P2 ;  /* 0x0000000b08089208 */ /* 0x000fe20001000000 */
[----:B-1----:R-:W-:-:S04]  /*0720*/  IMAD.WIDE R2, R7, 0x4, R2 ;  /* 0x0000000407027825 */ /* 0x002fc800078e0202 */
[----:B--2---:R-:W-:Y:S02]  /*0730*/  FFMA R5, R5, 0.0625, R8 ;  /* 0x3d80000005057823 */ /* 0x004fe40000000008 */
[----:B------:R-:W-:Y:S05]  /*0740*/  @!P0 EXIT ;  /* 0x000000000000894d */ /* 0x000fea0003800000 */
[----:B------:R-:W-:Y:S01]  /*0750*/  STG.E desc[UR6][R2.64], R5 ;  /* 0x0000000502007986 */ /* 0x000fe2000c101906 */
[----:B------:R-:W-:Y:S05]  /*0760*/  EXIT ;  /* 0x000000000000794d */ /* 0x000fea0003800000 */
.L_x_0:
[----:B------:R-:W-:-:S00]  /*0770*/  BRA `(.L_x_0) ;  /* 0xfffffffc00fc7947 */ /* 0x000fc0000383ffff */
[----:B------:R-:W-:-:S00]  /*0780*/  NOP ;  /* 0x0000000000007918 */ /* 0x000fc00000000000 */
[----:B------:R-:W-:-:S00]  /*0790*/  NOP ;  /* 0x0000000000007918 */ /* 0x000fc00000000000 */
[----:B------:R-:W-:-:S00]  /*07a0*/  NOP ;  /* 0x0000000000007918 */ /* 0x000fc00000000000 */
[----:B------:R-:W-:-:S00]  /*07b0*/  NOP ;  /* 0x0000000000007918 */ /* 0x000fc00000000000 */
[----:B------:R-:W-:-:S00]  /*07c0*/  NOP ;  /* 0x0000000000007918 */ /* 0x000fc00000000000 */
[----:B------:R-:W-:-:S00]  /*07d0*/  NOP ;  /* 0x0000000000007918 */ /* 0x000fc00000000000 */
[----:B------:R-:W-:-:S00]  /*07e0*/  NOP ;  /* 0x0000000000007918 */ /* 0x000fc00000000000 */
[----:B------:R-:W-:-:S00]  /*07f0*/  NOP ;  /* 0x0000000000007918 */ /* 0x000fc00000000000 */
.L_x_1:


//--------------------- .nv.shared.triton_per_fused_add_max_mean_0 --------------------------
	.section	.nv.shared.triton_per_fused_add_max_mean_0,"aw",@nobits
	.sectionflags	@""
	.align	16
	.zero		1024


//--------------------- .nv.constant0.triton_per_fused_add_max_mean_0 --------------------------
	.section	.nv.constant0.triton_per_fused_add_max_mean_0,"a",@progbits
	.sectionflags	@""
	.align	4
.nv.constant0.triton_per_fused_add_max_mean_0:
	.zero		552
